//
// Generated by NVIDIA NVVM Compiler
//
// Compiler Build ID: CL-36424714
// Cuda compilation tools, release 13.0, V13.0.88
// Based on NVVM 20.0.0
//

.version 9.0
.target sm_100
.address_size 64

	// .globl	_Z27findArithmeticNumbersKernelPjS_ii

.visible .entry _Z27findArithmeticNumbersKernelPjS_ii(
	.param .u64 .ptr .align 1 _Z27findArithmeticNumbersKernelPjS_ii_param_0,
	.param .u64 .ptr .align 1 _Z27findArithmeticNumbersKernelPjS_ii_param_1,
	.param .u32 _Z27findArithmeticNumbersKernelPjS_ii_param_2,
	.param .u32 _Z27findArithmeticNumbersKernelPjS_ii_param_3
)
{
	.reg .pred 	%p<11>;
	.reg .b32 	%r<79>;
	.reg .b64 	%rd<5>;

	ld.param.u64 	%rd1, [_Z27findArithmeticNumbersKernelPjS_ii_param_0];
	ld.param.u64 	%rd2, [_Z27findArithmeticNumbersKernelPjS_ii_param_1];
	ld.param.u32 	%r36, [_Z27findArithmeticNumbersKernelPjS_ii_param_2];
	ld.param.u32 	%r37, [_Z27findArithmeticNumbersKernelPjS_ii_param_3];
	mov.u32 	%r38, %ctaid.x;
	mov.u32 	%r39, %ntid.x;
	mov.u32 	%r40, %tid.x;
	mad.lo.s32 	%r1, %r38, %r39, %r40;
	setp.ge.u32 	%p1, %r1, %r37;
	@%p1 bra 	$L__BB0_13;
	add.s32 	%r75, %r36, %r1;
	and.b32  	%r42, %r75, 1;
	setp.eq.b32 	%p2, %r42, 1;
	mov.b32 	%r76, 1;
	mov.u32 	%r77, %r76;
	@%p2 bra 	$L__BB0_4;
	mov.b32 	%r64, 2;
	mov.b32 	%r77, 1;
	mov.u32 	%r61, %r75;
	mov.u32 	%r76, %r77;
$L__BB0_3:
	add.s32 	%r77, %r77, 1;
	add.s32 	%r76, %r76, %r64;
	shl.b32 	%r64, %r64, 1;
	shr.u32 	%r75, %r61, 1;
	and.b32  	%r45, %r61, 2;
	setp.eq.s32 	%p3, %r45, 0;
	mov.u32 	%r61, %r75;
	@%p3 bra 	$L__BB0_3;
$L__BB0_4:
	setp.lt.u32 	%p4, %r75, 9;
	@%p4 bra 	$L__BB0_10;
	mov.b32 	%r68, 3;
$L__BB0_6:
	rem.u32 	%r48, %r75, %r68;
	setp.ne.s32 	%p5, %r48, 0;
	mov.b32 	%r73, 1;
	mov.u32 	%r74, %r73;
	@%p5 bra 	$L__BB0_9;
	mov.b32 	%r74, 1;
	mov.u32 	%r73, %r74;
	mov.u32 	%r72, %r68;
$L__BB0_8:
	add.s32 	%r73, %r73, 1;
	add.s32 	%r74, %r74, %r72;
	mul.lo.s32 	%r72, %r72, %r68;
	div.u32 	%r75, %r75, %r68;
	rem.u32 	%r50, %r75, %r68;
	setp.eq.s32 	%p6, %r50, 0;
	@%p6 bra 	$L__BB0_8;
$L__BB0_9:
	mul.lo.s32 	%r77, %r73, %r77;
	mul.lo.s32 	%r76, %r74, %r76;
	add.s32 	%r68, %r68, 2;
	mul.lo.s32 	%r51, %r68, %r68;
	setp.le.u32 	%p7, %r51, %r75;
	@%p7 bra 	$L__BB0_6;
$L__BB0_10:
	setp.gt.u32 	%p8, %r75, 1;
	mad.lo.s32 	%r52, %r76, %r75, %r76;
	selp.b32 	%r53, %r52, %r76, %p8;
	selp.u32 	%r54, 1, 0, %p8;
	shl.b32 	%r35, %r77, %r54;
	rem.u32 	%r55, %r53, %r35;
	setp.ne.s32 	%p9, %r55, 0;
	@%p9 bra 	$L__BB0_13;
	cvta.to.global.u64 	%rd3, %rd1;
	atom.global.add.u32 	%r56, [%rd3], 1;
	setp.lt.u32 	%p10, %r35, 3;
	@%p10 bra 	$L__BB0_13;
	cvta.to.global.u64 	%rd4, %rd2;
	atom.global.add.u32 	%r57, [%rd4], 1;
$L__BB0_13:
	ret;

}


// ===== COMPILED SASS (sm_100) =====

	.target	sm_100

	.elftype	@"ET_EXEC"


//--------------------- .note.nv.tkinfo           --------------------------
	.section	.note.nv.tkinfo,"",@"SHT_NOTE"
	.sectionflags	@"SHF_NOTE_NV_TKINFO"
	.tkinfo
        /*0018*/ 	.word	0x00000002
        /*0030*/ 	.string	""
        /*0030*/ 	.string	"ptxas"
        /*0030*/ 	.string	"Cuda compilation tools, release 13.0, V13.0.88"
        /*0030*/ 	.string	"Build cuda_13.0.r13.0/compiler.36424714_0"
        /*0030*/ 	.string	"-arch sm_100 -m 64 "



//--------------------- .note.nv.cuinfo           --------------------------
	.section	.note.nv.cuinfo,"",@"SHT_NOTE"
	.sectionflags	@"SHF_NOTE_NV_CUINFO"
        /*0018*/ 	.short	0x0002
        /*001a*/ 	.short	0x0064
        /*001c*/ 	.short	0x0082
	.zero		2


//--------------------- .nv.info                  --------------------------
	.section	.nv.info,"",@"SHT_CUDA_INFO"
	.align	4


	//----- nvinfo : EIATTR_REGCOUNT
	.align		4
        /*0000*/ 	.byte	0x04, 0x2f
        /*0002*/ 	.short	(.L_1 - .L_0)
	.align		4
.L_0:
        /*0004*/ 	.word	index@(_Z27findArithmeticNumbersKernelPjS_ii)
        /*0008*/ 	.word	0x0000000e


	//----- nvinfo : EIATTR_FRAME_SIZE
	.align		4
.L_1:
        /*000c*/ 	.byte	0x04, 0x11
        /*000e*/ 	.short	(.L_3 - .L_2)
	.align		4
.L_2:
        /*0010*/ 	.word	index@(_Z27findArithmeticNumbersKernelPjS_ii)
        /*0014*/ 	.word	0x00000000


	//----- nvinfo : EIATTR_MIN_STACK_SIZE
	.align		4
.L_3:
        /*0018*/ 	.byte	0x04, 0x12
        /*001a*/ 	.short	(.L_5 - .L_4)
	.align		4
.L_4:
        /*001c*/ 	.word	index@(_Z27findArithmeticNumbersKernelPjS_ii)
        /*0020*/ 	.word	0x00000000
.L_5:


//--------------------- .nv.compat                --------------------------
	.section	.nv.compat,"",@"SHT_CUDA_COMPAT_INFO"
	.align	4
        /*0000*/ 	.byte	0x02, 0x09, 0x00, 0x00, 0x02, 0x02, 0x01, 0x00, 0x02, 0x05, 0x05, 0x00, 0x03, 0x07, 0x01, 0x01
        /*0010*/ 	.byte	0x02, 0x03, 0x00, 0x00, 0x02, 0x06, 0x01, 0x00, 0x04, 0x0b, 0x08, 0x00, 0x09, 0x00, 0x00, 0x00
        /*0020*/ 	.byte	0x00, 0x00, 0x00, 0x00


//--------------------- .nv.info._Z27findArithmeticNumbersKernelPjS_ii --------------------------
	.section	.nv.info._Z27findArithmeticNumbersKernelPjS_ii,"",@"SHT_CUDA_INFO"
	.sectionflags	@""
	.align	4


	//----- nvinfo : EIATTR_CUDA_API_VERSION
	.align		4
        /*0000*/ 	.byte	0x04, 0x37
        /*0002*/ 	.short	(.L_7 - .L_6)
.L_6:
        /*0004*/ 	.word	0x00000082


	//----- nvinfo : EIATTR_KPARAM_INFO
	.align		4
.L_7:
        /*0008*/ 	.byte	0x04, 0x17
        /*000a*/ 	.short	(.L_9 - .L_8)
.L_8:
        /*000c*/ 	.word	0x00000000
        /*0010*/ 	.short	0x0003
        /*0012*/ 	.short	0x0014
        /*0014*/ 	.byte	0x00, 0xf0, 0x11, 0x00


	//----- nvinfo : EIATTR_KPARAM_INFO
	.align		4
.L_9:
        /*0018*/ 	.byte	0x04, 0x17
        /*001a*/ 	.short	(.L_11 - .L_10)
.L_10:
        /*001c*/ 	.word	0x00000000
        /*0020*/ 	.short	0x0002
        /*0022*/ 	.short	0x0010
        /*0024*/ 	.byte	0x00, 0xf0, 0x11, 0x00


	//----- nvinfo : EIATTR_KPARAM_INFO
	.align		4
.L_11:
        /*0028*/ 	.byte	0x04, 0x17
        /*002a*/ 	.short	(.L_13 - .L_12)
.L_12:
        /*002c*/ 	.word	0x00000000
        /*0030*/ 	.short	0x0001
        /*0032*/ 	.short	0x0008
        /*0034*/ 	.byte	0x00, 0xf5, 0x21, 0x00


	//----- nvinfo : EIATTR_KPARAM_INFO
	.align		4
.L_13:
        /*0038*/ 	.byte	0x04, 0x17
        /*003a*/ 	.short	(.L_15 - .L_14)
.L_14:
        /*003c*/ 	.word	0x00000000
        /*0040*/ 	.short	0x0000
        /*0042*/ 	.short	0x0000
        /*0044*/ 	.byte	0x00, 0xf5, 0x21, 0x00


	//----- nvinfo : EIATTR_SPARSE_MMA_MASK
	.align		4
.L_15:
        /*0048*/ 	.byte	0x03, 0x50
        /*004a*/ 	.short	0x0000


	//----- nvinfo : EIATTR_MAXREG_COUNT
	.align		4
        /*004c*/ 	.byte	0x03, 0x1b
        /*004e*/ 	.short	0x00ff


	//----- nvinfo : EIATTR_MERCURY_ISA_VERSION
	.align		4
        /*0050*/ 	.byte	0x03, 0x5f
        /*0052*/ 	.short	0x0101


	//----- nvinfo : EIATTR_INT_WARP_WIDE_INSTR_OFFSETS
	.align		4
        /*0054*/ 	.byte	0x04, 0x31
        /*0056*/ 	.short	(.L_17 - .L_16)


	//   ....[0]....
.L_16:
        /*0058*/ 	.word	0x00000710


	//   ....[1]....
        /*005c*/ 	.word	0x000007a0


	//----- nvinfo : EIATTR_VRC_CTA_INIT_COUNT
	.align		4
.L_17:
        /*0060*/ 	.byte	0x02, 0x4a
	.zero		1
	.zero		1


	//----- nvinfo : EIATTR_EXIT_INSTR_OFFSETS
	.align		4
        /*0064*/ 	.byte	0x04, 0x1c
        /*0066*/ 	.short	(.L_19 - .L_18)


	//   ....[0]....
.L_18:
        /*0068*/ 	.word	0x00000070


	//   ....[1]....
        /*006c*/ 	.word	0x000006e0


	//   ....[2]....
        /*0070*/ 	.word	0x00000780


	//   ....[3]....
        /*0074*/ 	.word	0x000007f0


	//----- nvinfo : EIATTR_CRS_STACK_SIZE
	.align		4
.L_19:
        /*0078*/ 	.byte	0x04, 0x1e
        /*007a*/ 	.short	(.L_21 - .L_20)
.L_20:
        /*007c*/ 	.word	0x00000000


	//----- nvinfo : EIATTR_CBANK_PARAM_SIZE
	.align		4
.L_21:
        /*0080*/ 	.byte	0x03, 0x19
        /*0082*/ 	.short	0x0018


	//----- nvinfo : EIATTR_PARAM_CBANK
	.align		4
        /*0084*/ 	.byte	0x04, 0x0a
        /*0086*/ 	.short	(.L_23 - .L_22)
	.align		4
.L_22:
        /*0088*/ 	.word	index@(.nv.constant0._Z27findArithmeticNumbersKernelPjS_ii)
        /*008c*/ 	.short	0x0380
        /*008e*/ 	.short	0x0018


	//----- nvinfo : EIATTR_SW_WAR
	.align		4
.L_23:
        /*0090*/ 	.byte	0x04, 0x36
        /*0092*/ 	.short	(.L_25 - .L_24)
.L_24:
        /*0094*/ 	.word	0x00000008
.L_25:


//--------------------- .nv.callgraph             --------------------------
	.section	.nv.callgraph,"",@"SHT_CUDA_CALLGRAPH"
	.align	4
	.sectionentsize	8
	.align		4
        /*0000*/ 	.word	0x00000000
	.align		4
        /*0004*/ 	.word	0xffffffff
	.align		4
        /*0008*/ 	.word	0x00000000
	.align		4
        /*000c*/ 	.word	0xfffffffe
	.align		4
        /*0010*/ 	.word	0x00000000
	.align		4
        /*0014*/ 	.word	0xfffffffd
	.align		4
        /*0018*/ 	.word	0x00000000
	.align		4
        /*001c*/ 	.word	0xfffffffc


//--------------------- .text._Z27findArithmeticNumbersKernelPjS_ii --------------------------
	.section	.text._Z27findArithmeticNumbersKernelPjS_ii,"ax",@progbits
	.align	128
        .global         _Z27findArithmeticNumbersKernelPjS_ii
        .type           _Z27findArithmeticNumbersKernelPjS_ii,@function
        .size           _Z27findArithmeticNumbersKernelPjS_ii,(.L_x_10 - _Z27findArithmeticNumbersKernelPjS_ii)
        .other          _Z27findArithmeticNumbersKernelPjS_ii,@"STO_CUDA_ENTRY STV_DEFAULT"
_Z27findArithmeticNumbersKernelPjS_ii:
.text._Z27findArithmeticNumbersKernelPjS_ii:
[----:B------:R-:W-:Y:S01]  /*0000*/  LDC R1, c[0x0][0x37c] ;  /* 0x0000df00ff017b82 */ /* 0x000fe20000000800 */
[----:B------:R-:W0:Y:S07]  /*0010*/  S2R R3, SR_TID.X ;  /* 0x0000000000037919 */ /* 0x000e2e0000002100 */
[----:B------:R-:W0:Y:S01]  /*0020*/  S2UR UR4, SR_CTAID.X ;  /* 0x00000000000479c3 */ /* 0x000e220000002500 */
[----:B------:R-:W1:Y:S07]  /*0030*/  LDCU UR5, c[0x0][0x394] ;  /* 0x00007280ff0577ac */ /* 0x000e6e0008000800 */
[----:B------:R-:W0:Y:S02]  /*0040*/  LDC R2, c[0x0][0x360] ;  /* 0x0000d800ff027b82 */ /* 0x000e240000000800 */
[----:B0-----:R-:W-:-:S05]  /*0050*/  IMAD R2, R2, UR4, R3 ;  /* 0x0000000402027c24 */ /* 0x001fca000f8e0203 */
[----:B-1----:R-:W-:-:S13]  /*0060*/  ISETP.GE.U32.AND P0, PT, R2, UR5, PT ;  /* 0x0000000502007c0c */ /* 0x002fda000bf06070 */
[----:B------:R-:W-:Y:S05]  /*0070*/  @P0 EXIT ;  /* 0x000000000000094d */ /* 0x000fea0003800000 */
[----:B------:R-:W0:Y:S01]  /*0080*/  LDCU UR4, c[0x0][0x390] ;  /* 0x00007200ff0477ac */ /* 0x000e220008000800 */
[----:B------:R-:W-:Y:S01]  /*0090*/  BSSY.RECONVERGENT B0, `(.L_x_0) ;  /* 0x0000012000007945 */ /* 0x000fe20003800200 */
[----:B------:R-:W-:Y:S02]  /*00a0*/  HFMA2 R3, -RZ, RZ, 0, 5.9604644775390625e-08 ;  /* 0x00000001ff037431 */ /* 0x000fe400000001ff */
[----:B0-----:R-:W-:-:S05]  /*00b0*/  VIADD R2, R2, UR4 ;  /* 0x0000000402027c36 */ /* 0x001fca0008000000 */
[----:B------:R-:W-:-:S04]  /*00c0*/  LOP3.LUT R0, R2, 0x1, RZ, 0xc0, !PT ;  /* 0x0000000102007812 */ /* 0x000fc800078ec0ff */
[----:B------:R-:W-:Y:S01]  /*00d0*/  ISETP.NE.U32.AND P0, PT, R0, 0x1, PT ;  /* 0x000000010000780c */ /* 0x000fe20003f05070 */
[----:B------:R-:W-:-:S12]  /*00e0*/  IMAD.MOV.U32 R0, RZ, RZ, 0x1 ;  /* 0x00000001ff007424 */ /* 0x000fd800078e00ff */
[----:B------:R-:W-:Y:S05]  /*00f0*/  @!P0 BRA `(.L_x_1) ;  /* 0x00000000002c8947 */ /* 0x000fea0003800000 */
[----:B------:R-:W-:Y:S01]  /*0100*/  BSSY.RECONVERGENT B1, `(.L_x_1) ;  /* 0x000000a000017945 */ /* 0x000fe20003800200 */
[----:B------:R-:W-:Y:S01]  /*0110*/  IMAD.MOV.U32 R5, RZ, RZ, 0x2 ;  /* 0x00000002ff057424 */ /* 0x000fe200078e00ff */
[----:B------:R-:W-:Y:S01]  /*0120*/  MOV R0, 0x1 ;  /* 0x0000000100007802 */ /* 0x000fe20000000f00 */
[----:B------:R-:W-:-:S07]  /*0130*/  IMAD.MOV.U32 R3, RZ, RZ, 0x1 ;  /* 0x00000001ff037424 */ /* 0x000fce00078e00ff */
.L_x_2:
[----:B------:R-:W-:Y:S01]  /*0140*/  LOP3.LUT P0, RZ, R2, 0x2, RZ, 0xc0, !PT ;  /* 0x0000000202ff7812 */ /* 0x000fe2000780c0ff */
[----:B------:R-:W-:Y:S01]  /*0150*/  IMAD.IADD R0, R5, 0x1, R0 ;  /* 0x0000000105007824 */ /* 0x000fe200078e0200 */
[----:B------:R-:W-:Y:S01]  /*0160*/  SHF.R.U32.HI R2, RZ, 0x1, R2 ;  /* 0x00000001ff027819 */ /* 0x000fe20000011602 */
[----:B------:R-:W-:Y:S01]  /*0170*/  VIADD R3, R3, 0x1 ;  /* 0x0000000103037836 */ /* 0x000fe20000000000 */
[----:B------:R-:W-:-:S09]  /*0180*/  SHF.L.U32 R5, R5, 0x1, RZ ;  /* 0x0000000105057819 */ /* 0x000fd200000006ff */
[----:B------:R-:W-:Y:S05]  /*0190*/  @!P0 BRA `(.L_x_2) ;  /* 0xfffffffc00e88947 */ /* 0x000fea000383ffff */
[----:B------:R-:W-:Y:S05]  /*01a0*/  BSYNC.RECONVERGENT B1 ;  /* 0x0000000000017941 */ /* 0x000fea0003800200 */
.L_x_1:
[----:B------:R-:W-:Y:S05]  /*01b0*/  BSYNC.RECONVERGENT B0 ;  /* 0x0000000000007941 */ /* 0x000fea0003800200 */
.L_x_0:
[----:B------:R-:W-:Y:S01]  /*01c0*/  ISETP.GE.U32.AND P0, PT, R2, 0x9, PT ;  /* 0x000000090200780c */ /* 0x000fe20003f06070 */
[----:B------:R-:W-:-:S12]  /*01d0*/  BSSY.RECONVERGENT B0, `(.L_x_3) ;  /* 0x000003a000007945 */ /* 0x000fd80003800200 */
[----:B------:R-:W-:Y:S05]  /*01e0*/  @!P0 BRA `(.L_x_4) ;  /* 0x0000000000e08947 */ /* 0x000fea0003800000 */
[----:B------:R-:W-:-:S07]  /*01f0*/  IMAD.MOV.U32 R7, RZ, RZ, 0x3 ;  /* 0x00000003ff077424 */ /* 0x000fce00078e00ff */
.L_x_8:
[----:B------:R-:W0:Y:S01]  /*0200*/  I2F.U32.RP R6, R7 ;  /* 0x0000000700067306 */ /* 0x000e220000209000 */
[----:B------:R-:W-:Y:S01]  /*0210*/  BSSY.RECONVERGENT B1, `(.L_x_5) ;  /* 0x000002f000017945 */ /* 0x000fe20003800200 */
[----:B------:R-:W-:-:S06]  /*0220*/  MOV R11, 0x1 ;  /* 0x00000001000b7802 */ /* 0x000fcc0000000f00 */
[----:B0-----:R-:W0:Y:S02]  /*0230*/  MUFU.RCP R6, R6 ;  /* 0x0000000600067308 */ /* 0x001e240000001000 */
[----:B0-----:R-:W-:-:S06]  /*0240*/  VIADD R4, R6, 0xffffffe ;  /* 0x0ffffffe06047836 */ /* 0x001fcc0000000000 */
[----:B------:R0:W1:Y:S02]  /*0250*/  F2I.FTZ.U32.TRUNC.NTZ R5, R4 ;  /* 0x0000000400057305 */ /* 0x000064000021f000 */
[----:B0-----:R-:W-:Y:S01]  /*0260*/  IMAD.MOV.U32 R4, RZ, RZ, RZ ;  /* 0x000000ffff047224 */ /* 0x001fe200078e00ff */
[----:B-1----:R-:W-:-:S05]  /*0270*/  IADD3 R8, PT, PT, RZ, -R5, RZ ;  /* 0x80000005ff087210 */ /* 0x002fca0007ffe0ff */
[----:B------:R-:W-:-:S04]  /*0280*/  IMAD R9, R8, R7, RZ ;  /* 0x0000000708097224 */ /* 0x000fc800078e02ff */
[----:B------:R-:W-:Y:S01]  /*0290*/  IMAD.HI.U32 R5, R5, R9, R4 ;  /* 0x0000000905057227 */ /* 0x000fe200078e0004 */
[----:B------:R-:W-:-:S03]  /*02a0*/  LOP3.LUT R9, RZ, R7, RZ, 0x33, !PT ;  /* 0x00000007ff097212 */ /* 0x000fc600078e33ff */
[----:B------:R-:W-:Y:S02]  /*02b0*/  IMAD.MOV.U32 R4, RZ, RZ, 0x1 ;  /* 0x00000001ff047424 */ /* 0x000fe400078e00ff */
[----:B------:R-:W-:-:S04]  /*02c0*/  IMAD.HI.U32 R8, R5, R2, RZ ;  /* 0x0000000205087227 */ /* 0x000fc800078e00ff */
[----:B------:R-:W-:-:S04]  /*02d0*/  IMAD.MOV R8, RZ, RZ, -R8 ;  /* 0x000000ffff087224 */ /* 0x000fc800078e0a08 */
[----:B------:R-:W-:-:S05]  /*02e0*/  IMAD R8, R7, R8, R2 ;  /* 0x0000000807087224 */ /* 0x000fca00078e0202 */
[----:B------:R-:W-:-:S13]  /*02f0*/  ISETP.GE.U32.AND P0, PT, R8, R7, PT ;  /* 0x000000070800720c */ /* 0x000fda0003f06070 */
[-C--:B------:R-:W-:Y:S02]  /*0300*/  @P0 IADD3 R8, PT, PT, R8, -R7.reuse, RZ ;  /* 0x8000000708080210 */ /* 0x080fe40007ffe0ff */
[----:B------:R-:W-:Y:S02]  /*0310*/  ISETP.NE.U32.AND P0, PT, R7, RZ, PT ;  /* 0x000000ff0700720c */ /* 0x000fe40003f05070 */
[----:B------:R-:W-:-:S13]  /*0320*/  ISETP.GE.U32.AND P1, PT, R8, R7, PT ;  /* 0x000000070800720c */ /* 0x000fda0003f26070 */
[----:B------:R-:W-:-:S05]  /*0330*/  @P1 IMAD.IADD R8, R8, 0x1, -R7 ;  /* 0x0000000108081824 */ /* 0x000fca00078e0a07 */
[----:B------:R-:W-:-:S04]  /*0340*/  SEL R8, R9, R8, !P0 ;  /* 0x0000000809087207 */ /* 0x000fc80004000000 */
[----:B------:R-:W-:-:S13]  /*0350*/  ISETP.NE.AND P1, PT, R8, RZ, PT ;  /* 0x000000ff0800720c */ /* 0x000fda0003f25270 */
[----:B------:R-:W-:Y:S05]  /*0360*/  @P1 BRA `(.L_x_6) ;  /* 0x0000000000641947 */ /* 0x000fea0003800000 */
[----:B------:R-:W-:Y:S01]  /*0370*/  IMAD.MOV.U32 R11, RZ, RZ, 0x1 ;  /* 0x00000001ff0b7424 */ /* 0x000fe200078e00ff */
[----:B------:R-:W-:Y:S01]  /*0380*/  MOV R6, R7 ;  /* 0x0000000700067202 */ /* 0x000fe20000000f00 */
[----:B------:R-:W-:-:S07]  /*0390*/  IMAD.MOV.U32 R4, RZ, RZ, 0x1 ;  /* 0x00000001ff047424 */ /* 0x000fce00078e00ff */
.L_x_7:
[----:B------:R-:W-:Y:S01]  /*03a0*/  IMAD.HI.U32 R8, R5, R2, RZ ;  /* 0x0000000205087227 */ /* 0x000fe200078e00ff */
[----:B------:R-:W-:-:S03]  /*03b0*/  IADD3 R11, PT, PT, R6, R11, RZ ;  /* 0x0000000b060b7210 */ /* 0x000fc60007ffe0ff */
[----:B------:R-:W-:Y:S02]  /*03c0*/  IMAD.MOV R10, RZ, RZ, -R8 ;  /* 0x000000ffff0a7224 */ /* 0x000fe400078e0a08 */
[----:B------:R-:W-:Y:S02]  /*03d0*/  VIADD R4, R4, 0x1 ;  /* 0x0000000104047836 */ /* 0x000fe40000000000 */
[----:B------:R-:W-:Y:S02]  /*03e0*/  IMAD R2, R7, R10, R2 ;  /* 0x0000000a07027224 */ /* 0x000fe400078e0202 */
[----:B------:R-:W-:-:S03]  /*03f0*/  IMAD R6, R6, R7, RZ ;  /* 0x0000000706067224 */ /* 0x000fc600078e02ff */
[----:B------:R-:W-:-:S13]  /*0400*/  ISETP.GE.U32.AND P1, PT, R2, R7, PT ;  /* 0x000000070200720c */ /* 0x000fda0003f26070 */
[----:B------:R-:W-:Y:S01]  /*0410*/  @P1 IMAD.IADD R2, R2, 0x1, -R7 ;  /* 0x0000000102021824 */ /* 0x000fe200078e0a07 */
[----:B------:R-:W-:-:S04]  /*0420*/  @P1 IADD3 R8, PT, PT, R8, 0x1, RZ ;  /* 0x0000000108081810 */ /* 0x000fc80007ffe0ff */
[----:B------:R-:W-:-:S13]  /*0430*/  ISETP.GE.U32.AND P2, PT, R2, R7, PT ;  /* 0x000000070200720c */ /* 0x000fda0003f46070 */
[----:B------:R-:W-:-:S05]  /*0440*/  @P2 VIADD R8, R8, 0x1 ;  /* 0x0000000108082836 */ /* 0x000fca0000000000 */
[----:B------:R-:W-:-:S05]  /*0450*/  SEL R2, R9, R8, !P0 ;  /* 0x0000000809027207 */ /* 0x000fca0004000000 */
[----:B------:R-:W-:-:S04]  /*0460*/  IMAD.HI.U32 R8, R5, R2, RZ ;  /* 0x0000000205087227 */ /* 0x000fc800078e00ff */
[----:B------:R-:W-:-:S04]  /*0470*/  IMAD.MOV R8, RZ, RZ, -R8 ;  /* 0x000000ffff087224 */ /* 0x000fc800078e0a08 */
[----:B------:R-:W-:-:S05]  /*0480*/  IMAD R8, R7, R8, R2 ;  /* 0x0000000807087224 */ /* 0x000fca00078e0202 */
[----:B------:R-:W-:-:S13]  /*0490*/  ISETP.GE.U32.AND P1, PT, R8, R7, PT ;  /* 0x000000070800720c */ /* 0x000fda0003f26070 */
[----:B------:R-:W-:-:S04]  /*04a0*/  @P1 IADD3 R8, PT, PT, R8, -R7, RZ ;  /* 0x8000000708081210 */ /* 0x000fc80007ffe0ff */
[----:B------:R-:W-:-:S13]  /*04b0*/  ISETP.GE.U32.AND P1, PT, R8, R7, PT ;  /* 0x000000070800720c */ /* 0x000fda0003f26070 */
[----:B------:R-:W-:-:S05]  /*04c0*/  @P1 IMAD.IADD R8, R8, 0x1, -R7 ;  /* 0x0000000108081824 */ /* 0x000fca00078e0a07 */
[----:B------:R-:W-:-:S04]  /*04d0*/  SEL R8, R9, R8, !P0 ;  /* 0x0000000809087207 */ /* 0x000fc80004000000 */
[----:B------:R-:W-:-:S13]  /*04e0*/  ISETP.NE.AND P1, PT, R8, RZ, PT ;  /* 0x000000ff0800720c */ /* 0x000fda0003f25270 */
[----:B------:R-:W-:Y:S05]  /*04f0*/  @!P1 BRA `(.L_x_7) ;  /* 0xfffffffc00a89947 */ /* 0x000fea000383ffff */
.L_x_6:
[----:B------:R-:W-:Y:S05]  /*0500*/  BSYNC.RECONVERGENT B1 ;  /* 0x0000000000017941 */ /* 0x000fea0003800200 */
.L_x_5:
[----:B------:R-:W-:Y:S02]  /*0510*/  VIADD R7, R7, 0x2 ;  /* 0x0000000207077836 */ /* 0x000fe40000000000 */
[----:B------:R-:W-:Y:S02]  /*0520*/  IMAD R3, R4, R3, RZ ;  /* 0x0000000304037224 */ /* 0x000fe400078e02ff */
[----:B------:R-:W-:Y:S02]  /*0530*/  IMAD R5, R7, R7, RZ ;  /* 0x0000000707057224 */ /* 0x000fe400078e02ff */
[----:B------:R-:W-:-:S03]  /*0540*/  IMAD R0, R11, R0, RZ ;  /* 0x000000000b007224 */ /* 0x000fc600078e02ff */
[----:B------:R-:W-:-:S13]  /*0550*/  ISETP.GT.U32.AND P0, PT, R5, R2, PT ;  /* 0x000000020500720c */ /* 0x000fda0003f04070 */
[----:B------:R-:W-:Y:S05]  /*0560*/  @!P0 BRA `(.L_x_8) ;  /* 0xfffffffc00248947 */ /* 0x000fea000383ffff */
.L_x_4:
[----:B------:R-:W-:Y:S05]  /*0570*/  BSYNC.RECONVERGENT B0 ;  /* 0x0000000000007941 */ /* 0x000fea0003800200 */
.L_x_3:
[----:B------:R-:W-:-:S04]  /*0580*/  ISETP.GT.U32.AND P0, PT, R2, 0x1, PT ;  /* 0x000000010200780c */ /* 0x000fc80003f04070 */
[----:B------:R-:W-:-:S04]  /*0590*/  SEL R4, RZ, 0x1, !P0 ;  /* 0x00000001ff047807 */ /* 0x000fc80004000000 */
[----:B------:R-:W-:-:S04]  /*05a0*/  SHF.L.U32 R9, R3, R4, RZ ;  /* 0x0000000403097219 */ /* 0x000fc800000006ff */
[----:B------:R-:W0:Y:S01]  /*05b0*/  I2F.U32.RP R3, R9 ;  /* 0x0000000900037306 */ /* 0x000e220000209000 */
[----:B------:R-:W-:Y:S01]  /*05c0*/  IADD3 R7, PT, PT, RZ, -R9, RZ ;  /* 0x80000009ff077210 */ /* 0x000fe20007ffe0ff */
[----:B------:R-:W-:Y:S01]  /*05d0*/  @P0 IMAD R0, R0, R2, R0 ;  /* 0x0000000200000224 */ /* 0x000fe200078e0200 */
[----:B------:R-:W-:-:S05]  /*05e0*/  ISETP.NE.U32.AND P1, PT, R9, RZ, PT ;  /* 0x000000ff0900720c */ /* 0x000fca0003f25070 */
[----:B0-----:R-:W0:Y:S02]  /*05f0*/  MUFU.RCP R3, R3 ;  /* 0x0000000300037308 */ /* 0x001e240000001000 */
[----:B0-----:R-:W-:-:S06]  /*0600*/  VIADD R4, R3, 0xffffffe ;  /* 0x0ffffffe03047836 */ /* 0x001fcc0000000000 */
[----:B------:R0:W1:Y:S02]  /*0610*/  F2I.FTZ.U32.TRUNC.NTZ R5, R4 ;  /* 0x0000000400057305 */ /* 0x000064000021f000 */
[----:B0-----:R-:W-:Y:S02]  /*0620*/  IMAD.MOV.U32 R4, RZ, RZ, RZ ;  /* 0x000000ffff047224 */ /* 0x001fe400078e00ff */
[----:B-1----:R-:W-:-:S04]  /*0630*/  IMAD R7, R7, R5, RZ ;  /* 0x0000000507077224 */ /* 0x002fc800078e02ff */
[----:B------:R-:W-:-:S06]  /*0640*/  IMAD.HI.U32 R5, R5, R7, R4 ;  /* 0x0000000705057227 */ /* 0x000fcc00078e0004 */
[----:B------:R-:W-:-:S05]  /*0650*/  IMAD.HI.U32 R5, R5, R0, RZ ;  /* 0x0000000005057227 */ /* 0x000fca00078e00ff */
[----:B------:R-:W-:-:S05]  /*0660*/  IADD3 R5, PT, PT, -R5, RZ, RZ ;  /* 0x000000ff05057210 */ /* 0x000fca0007ffe1ff */
[----:B------:R-:W-:-:S05]  /*0670*/  IMAD R0, R9, R5, R0 ;  /* 0x0000000509007224 */ /* 0x000fca00078e0200 */
[----:B------:R-:W-:-:S13]  /*0680*/  ISETP.GE.U32.AND P0, PT, R0, R9, PT ;  /* 0x000000090000720c */ /* 0x000fda0003f06070 */
[----:B------:R-:W-:-:S05]  /*0690*/  @P0 IMAD.IADD R0, R0, 0x1, -R9 ;  /* 0x0000000100000824 */ /* 0x000fca00078e0a09 */
[----:B------:R-:W-:-:S13]  /*06a0*/  ISETP.GE.U32.AND P0, PT, R0, R9, PT ;  /* 0x000000090000720c */ /* 0x000fda0003f06070 */
[----:B------:R-:W-:Y:S02]  /*06b0*/  @P0 IADD3 R0, PT, PT, -R9, R0, RZ ;  /* 0x0000000009000210 */ /* 0x000fe40007ffe1ff */
[----:B------:R-:W-:-:S04]  /*06c0*/  @!P1 LOP3.LUT R0, RZ, R9, RZ, 0x33, !PT ;  /* 0x00000009ff009212 */ /* 0x000fc800078e33ff */
[----:B------:R-:W-:-:S13]  /*06d0*/  ISETP.NE.AND P0, PT, R0, RZ, PT ;  /* 0x000000ff0000720c */ /* 0x000fda0003f05270 */
[----:B------:R-:W-:Y:S05]  /*06e0*/  @P0 EXIT ;  /* 0x000000000000094d */ /* 0x000fea0003800000 */
[----:B------:R-:W0:Y:S01]  /*06f0*/  S2R R0, SR_LANEID ;  /* 0x0000000000007919 */ /* 0x000e220000000000 */
[----:B------:R-:W1:Y:S01]  /*0700*/  LDC.64 R2, c[0x0][0x380] ;  /* 0x0000e000ff027b82 */ /* 0x000e620000000a00 */
[----:B------:R-:W-:Y:S01]  /*0710*/  VOTEU.ANY UR6, UPT, PT ;  /* 0x0000000000067886 */ /* 0x000fe200038e0100 */
[----:B------:R-:W1:Y:S01]  /*0720*/  LDCU.64 UR4, c[0x0][0x358] ;  /* 0x00006b00ff0477ac */ /* 0x000e620008000a00 */
[----:B------:R-:W1:Y:S01]  /*0730*/  POPC R5, UR6 ;  /* 0x0000000600057d09 */ /* 0x000e620008000000 */
[----:B------:R-:W-:Y:S01]  /*0740*/  ISETP.GE.U32.AND P0, PT, R9, 0x3, PT ;  /* 0x000000030900780c */ /* 0x000fe20003f06070 */
[----:B------:R-:W-:-:S06]  /*0750*/  UFLO.U32 UR7, UR6 ;  /* 0x00000006000772bd */ /* 0x000fcc00080e0000 */
[----:B0-----:R-:W-:-:S13]  /*0760*/  ISETP.EQ.U32.AND P1, PT, R0, UR7, PT ;  /* 0x0000000700007c0c */ /* 0x001fda000bf22070 */
[----:B-1----:R0:W-:Y:S01]  /*0770*/  @P1 REDG.E.ADD.STRONG.GPU desc[UR4][R2.64], R5 ;  /* 0x000000050200198e */ /* 0x0021e2000c12e104 */
[----:B------:R-:W-:Y:S05]  /*0780*/  @!P0 EXIT ;  /* 0x000000000000894d */ /* 0x000fea0003800000 */
[----:B0-----:R-:W0:Y:S01]  /*0790*/  LDC.64 R2, c[0x0][0x388] ;  /* 0x0000e200ff027b82 */ /* 0x001e220000000a00 */
[----:B------:R-:W-:Y:S02]  /*07a0*/  VOTEU.ANY UR6, UPT, PT ;  /* 0x0000000000067886 */ /* 0x000fe400038e0100 */
[----:B------:R-:W-:Y:S02]  /*07b0*/  UFLO.U32 UR7, UR6 ;  /* 0x00000006000772bd */ /* 0x000fe400080e0000 */
[----:B------:R-:W0:Y:S04]  /*07c0*/  POPC R5, UR6 ;  /* 0x0000000600057d09 */ /* 0x000e280008000000 */
[----:B------:R-:W-:-:S13]  /*07d0*/  ISETP.EQ.U32.AND P0, PT, R0, UR7, PT ;  /* 0x0000000700007c0c */ /* 0x000fda000bf02070 */
[----:B0-----:R-:W-:Y:S01]  /*07e0*/  @P0 REDG.E.ADD.STRONG.GPU desc[UR4][R2.64], R5 ;  /* 0x000000050200098e */ /* 0x001fe2000c12e104 */
[----:B------:R-:W-:Y:S05]  /*07f0*/  EXIT ;  /* 0x000000000000794d */ /* 0x000fea0003800000 */
.L_x_9:
[----:B------:R-:W-:-:S00]  /*0800*/  BRA `(.L_x_9) ;  /* 0xfffffffc00fc7947 */ /* 0x000fc0000383ffff */
[----:B------:R-:W-:-:S00]  /*0810*/  NOP ;  /* 0x0000000000007918 */ /* 0x000fc00000000000 */
        /* <DEDUP_REMOVED lines=14> */
.L_x_10:


//--------------------- .nv.shared.reserved.0     --------------------------
	.section	.nv.shared.reserved.0,"aw",@nobits
	.weak		__nv_reservedSMEM_offset_0_alias
	.size		__nv_reservedSMEM_offset_0_alias, 0, 64
	.other		__nv_reservedSMEM_offset_0_alias,@"STO_CUDA_RESERVED_SHARED STV_DEFAULT"
__nv_reservedSMEM_offset_0_alias:
	.zero		0
	.zero		64


//--------------------- .nv.constant0._Z27findArithmeticNumbersKernelPjS_ii --------------------------
	.section	.nv.constant0._Z27findArithmeticNumbersKernelPjS_ii,"a",@progbits
	.sectionflags	@""
	.align	4
.nv.constant0._Z27findArithmeticNumbersKernelPjS_ii:
	.zero		920


//--------------------- SYMBOLS --------------------------

	.type		.nv.reservedSmem.offset0,@object
	.size		.nv.reservedSmem.offset0,0x4
